//
// Generated by NVIDIA NVVM Compiler
//
// Compiler Build ID: CL-36424714
// Cuda compilation tools, release 13.0, V13.0.88
// Based on NVVM 20.0.0
//

.version 9.0
.target sm_100
.address_size 64

	// .globl	_Z6updatePiS_S_S_S_S_iii

.visible .entry _Z6updatePiS_S_S_S_S_iii(
	.param .u64 .ptr .align 1 _Z6updatePiS_S_S_S_S_iii_param_0,
	.param .u64 .ptr .align 1 _Z6updatePiS_S_S_S_S_iii_param_1,
	.param .u64 .ptr .align 1 _Z6updatePiS_S_S_S_S_iii_param_2,
	.param .u64 .ptr .align 1 _Z6updatePiS_S_S_S_S_iii_param_3,
	.param .u64 .ptr .align 1 _Z6updatePiS_S_S_S_S_iii_param_4,
	.param .u64 .ptr .align 1 _Z6updatePiS_S_S_S_S_iii_param_5,
	.param .u32 _Z6updatePiS_S_S_S_S_iii_param_6,
	.param .u32 _Z6updatePiS_S_S_S_S_iii_param_7,
	.param .u32 _Z6updatePiS_S_S_S_S_iii_param_8
)
{
	.reg .pred 	%p<6>;
	.reg .b32 	%r<38>;
	.reg .b64 	%rd<28>;

	ld.param.u64 	%rd11, [_Z6updatePiS_S_S_S_S_iii_param_0];
	ld.param.u64 	%rd6, [_Z6updatePiS_S_S_S_S_iii_param_1];
	ld.param.u64 	%rd7, [_Z6updatePiS_S_S_S_S_iii_param_2];
	ld.param.u64 	%rd8, [_Z6updatePiS_S_S_S_S_iii_param_3];
	ld.param.u64 	%rd9, [_Z6updatePiS_S_S_S_S_iii_param_4];
	ld.param.u64 	%rd10, [_Z6updatePiS_S_S_S_S_iii_param_5];
	ld.param.u32 	%r7, [_Z6updatePiS_S_S_S_S_iii_param_6];
	ld.param.u32 	%r8, [_Z6updatePiS_S_S_S_S_iii_param_7];
	ld.param.u32 	%r9, [_Z6updatePiS_S_S_S_S_iii_param_8];
	cvta.to.global.u64 	%rd1, %rd11;
	mov.u32 	%r10, %ctaid.x;
	mov.u32 	%r11, %ntid.x;
	mov.u32 	%r12, %tid.x;
	mad.lo.s32 	%r1, %r10, %r11, %r12;
	mul.lo.s32 	%r13, %r9, %r8;
	setp.ge.s32 	%p1, %r1, %r13;
	@%p1 bra 	$L__BB0_8;
	cvta.to.global.u64 	%rd12, %rd7;
	cvta.to.global.u64 	%rd13, %rd8;
	div.s32 	%r2, %r1, %r8;
	mul.lo.s32 	%r14, %r2, %r8;
	sub.s32 	%r15, %r1, %r14;
	mul.lo.s32 	%r3, %r15, %r7;
	mul.wide.s32 	%rd14, %r2, 4;
	add.s64 	%rd15, %rd12, %rd14;
	ld.global.u32 	%r16, [%rd15];
	add.s32 	%r17, %r16, %r3;
	add.s32 	%r18, %r17, -1;
	mul.wide.s32 	%rd16, %r18, 4;
	add.s64 	%rd17, %rd1, %rd16;
	ld.global.u32 	%r19, [%rd17];
	add.s64 	%rd18, %rd13, %rd14;
	ld.global.u32 	%r20, [%rd18];
	setp.ne.s32 	%p2, %r19, %r20;
	@%p2 bra 	$L__BB0_8;
	cvta.to.global.u64 	%rd19, %rd9;
	add.s64 	%rd2, %rd19, %rd14;
	ld.global.u32 	%r21, [%rd2];
	setp.lt.s32 	%p3, %r21, 1;
	@%p3 bra 	$L__BB0_8;
	cvta.to.global.u64 	%rd21, %rd10;
	add.s64 	%rd3, %rd21, %rd14;
	add.s32 	%r4, %r3, -1;
	cvta.to.global.u64 	%rd4, %rd6;
	mov.b32 	%r37, 0;
$L__BB0_4:
	ld.global.u32 	%r23, [%rd3];
	mad.lo.s32 	%r24, %r37, 3, %r23;
	add.s32 	%r25, %r24, 2;
	mul.wide.s32 	%rd23, %r25, 4;
	add.s64 	%rd5, %rd4, %rd23;
	ld.global.u32 	%r26, [%rd5];
	setp.ne.s32 	%p4, %r26, 0;
	@%p4 bra 	$L__BB0_6;
	ld.global.u32 	%r31, [%rd5+-8];
	add.s32 	%r32, %r4, %r31;
	mul.wide.s32 	%rd26, %r32, 4;
	add.s64 	%rd27, %rd1, %rd26;
	ld.global.u32 	%r33, [%rd5+-4];
	neg.s32 	%r34, %r33;
	atom.global.add.u32 	%r35, [%rd27], %r34;
	bra.uni 	$L__BB0_7;
$L__BB0_6:
	ld.global.u32 	%r27, [%rd5+-8];
	add.s32 	%r28, %r4, %r27;
	mul.wide.s32 	%rd24, %r28, 4;
	add.s64 	%rd25, %rd1, %rd24;
	ld.global.u32 	%r29, [%rd5+-4];
	atom.global.add.u32 	%r30, [%rd25], %r29;
$L__BB0_7:
	add.s32 	%r37, %r37, 1;
	ld.global.u32 	%r36, [%rd2];
	setp.lt.s32 	%p5, %r37, %r36;
	@%p5 bra 	$L__BB0_4;
$L__BB0_8:
	ret;

}


// ===== COMPILED SASS (sm_100) =====

	.target	sm_100

	.elftype	@"ET_EXEC"


//--------------------- .note.nv.tkinfo           --------------------------
	.section	.note.nv.tkinfo,"",@"SHT_NOTE"
	.sectionflags	@"SHF_NOTE_NV_TKINFO"
	.tkinfo
        /*0018*/ 	.word	0x00000002
        /*0030*/ 	.string	""
        /*0030*/ 	.string	"ptxas"
        /*0030*/ 	.string	"Cuda compilation tools, release 13.0, V13.0.88"
        /*0030*/ 	.string	"Build cuda_13.0.r13.0/compiler.36424714_0"
        /*0030*/ 	.string	"-arch sm_100 -m 64 "



//--------------------- .note.nv.cuinfo           --------------------------
	.section	.note.nv.cuinfo,"",@"SHT_NOTE"
	.sectionflags	@"SHF_NOTE_NV_CUINFO"
        /*0018*/ 	.short	0x0002
        /*001a*/ 	.short	0x0064
        /*001c*/ 	.short	0x0082
	.zero		2


//--------------------- .nv.info                  --------------------------
	.section	.nv.info,"",@"SHT_CUDA_INFO"
	.align	4


	//----- nvinfo : EIATTR_REGCOUNT
	.align		4
        /*0000*/ 	.byte	0x04, 0x2f
        /*0002*/ 	.short	(.L_1 - .L_0)
	.align		4
.L_0:
        /*0004*/ 	.word	index@(_Z6updatePiS_S_S_S_S_iii)
        /*0008*/ 	.word	0x00000014


	//----- nvinfo : EIATTR_FRAME_SIZE
	.align		4
.L_1:
        /*000c*/ 	.byte	0x04, 0x11
        /*000e*/ 	.short	(.L_3 - .L_2)
	.align		4
.L_2:
        /*0010*/ 	.word	index@(_Z6updatePiS_S_S_S_S_iii)
        /*0014*/ 	.word	0x00000000


	//----- nvinfo : EIATTR_MIN_STACK_SIZE
	.align		4
.L_3:
        /*0018*/ 	.byte	0x04, 0x12
        /*001a*/ 	.short	(.L_5 - .L_4)
	.align		4
.L_4:
        /*001c*/ 	.word	index@(_Z6updatePiS_S_S_S_S_iii)
        /*0020*/ 	.word	0x00000000
.L_5:


//--------------------- .nv.compat                --------------------------
	.section	.nv.compat,"",@"SHT_CUDA_COMPAT_INFO"
	.align	4
        /*0000*/ 	.byte	0x02, 0x09, 0x00, 0x00, 0x02, 0x02, 0x01, 0x00, 0x02, 0x05, 0x05, 0x00, 0x03, 0x07, 0x01, 0x01
        /*0010*/ 	.byte	0x02, 0x03, 0x00, 0x00, 0x02, 0x06, 0x01, 0x00, 0x04, 0x0b, 0x08, 0x00, 0x09, 0x00, 0x00, 0x00
        /*0020*/ 	.byte	0x00, 0x00, 0x00, 0x00


//--------------------- .nv.info._Z6updatePiS_S_S_S_S_iii --------------------------
	.section	.nv.info._Z6updatePiS_S_S_S_S_iii,"",@"SHT_CUDA_INFO"
	.sectionflags	@""
	.align	4


	//----- nvinfo : EIATTR_CUDA_API_VERSION
	.align		4
        /*0000*/ 	.byte	0x04, 0x37
        /*0002*/ 	.short	(.L_7 - .L_6)
.L_6:
        /*0004*/ 	.word	0x00000082


	//----- nvinfo : EIATTR_KPARAM_INFO
	.align		4
.L_7:
        /*0008*/ 	.byte	0x04, 0x17
        /*000a*/ 	.short	(.L_9 - .L_8)
.L_8:
        /*000c*/ 	.word	0x00000000
        /*0010*/ 	.short	0x0008
        /*0012*/ 	.short	0x0038
        /*0014*/ 	.byte	0x00, 0xf0, 0x11, 0x00


	//----- nvinfo : EIATTR_KPARAM_INFO
	.align		4
.L_9:
        /*0018*/ 	.byte	0x04, 0x17
        /*001a*/ 	.short	(.L_11 - .L_10)
.L_10:
        /*001c*/ 	.word	0x00000000
        /*0020*/ 	.short	0x0007
        /*0022*/ 	.short	0x0034
        /*0024*/ 	.byte	0x00, 0xf0, 0x11, 0x00


	//----- nvinfo : EIATTR_KPARAM_INFO
	.align		4
.L_11:
        /*0028*/ 	.byte	0x04, 0x17
        /*002a*/ 	.short	(.L_13 - .L_12)
.L_12:
        /*002c*/ 	.word	0x00000000
        /*0030*/ 	.short	0x0006
        /*0032*/ 	.short	0x0030
        /*0034*/ 	.byte	0x00, 0xf0, 0x11, 0x00


	//----- nvinfo : EIATTR_KPARAM_INFO
	.align		4
.L_13:
        /*0038*/ 	.byte	0x04, 0x17
        /*003a*/ 	.short	(.L_15 - .L_14)
.L_14:
        /*003c*/ 	.word	0x00000000
        /*0040*/ 	.short	0x0005
        /*0042*/ 	.short	0x0028
        /*0044*/ 	.byte	0x00, 0xf5, 0x21, 0x00


	//----- nvinfo : EIATTR_KPARAM_INFO
	.align		4
.L_15:
        /*0048*/ 	.byte	0x04, 0x17
        /*004a*/ 	.short	(.L_17 - .L_16)
.L_16:
        /*004c*/ 	.word	0x00000000
        /*0050*/ 	.short	0x0004
        /*0052*/ 	.short	0x0020
        /*0054*/ 	.byte	0x00, 0xf5, 0x21, 0x00


	//----- nvinfo : EIATTR_KPARAM_INFO
	.align		4
.L_17:
        /*0058*/ 	.byte	0x04, 0x17
        /*005a*/ 	.short	(.L_19 - .L_18)
.L_18:
        /*005c*/ 	.word	0x00000000
        /*0060*/ 	.short	0x0003
        /*0062*/ 	.short	0x0018
        /*0064*/ 	.byte	0x00, 0xf5, 0x21, 0x00


	//----- nvinfo : EIATTR_KPARAM_INFO
	.align		4
.L_19:
        /*0068*/ 	.byte	0x04, 0x17
        /*006a*/ 	.short	(.L_21 - .L_20)
.L_20:
        /*006c*/ 	.word	0x00000000
        /*0070*/ 	.short	0x0002
        /*0072*/ 	.short	0x0010
        /*0074*/ 	.byte	0x00, 0xf5, 0x21, 0x00


	//----- nvinfo : EIATTR_KPARAM_INFO
	.align		4
.L_21:
        /*0078*/ 	.byte	0x04, 0x17
        /*007a*/ 	.short	(.L_23 - .L_22)
.L_22:
        /*007c*/ 	.word	0x00000000
        /*0080*/ 	.short	0x0001
        /*0082*/ 	.short	0x0008
        /*0084*/ 	.byte	0x00, 0xf5, 0x21, 0x00


	//----- nvinfo : EIATTR_KPARAM_INFO
	.align		4
.L_23:
        /*0088*/ 	.byte	0x04, 0x17
        /*008a*/ 	.short	(.L_25 - .L_24)
.L_24:
        /*008c*/ 	.word	0x00000000
        /*0090*/ 	.short	0x0000
        /*0092*/ 	.short	0x0000
        /*0094*/ 	.byte	0x00, 0xf5, 0x21, 0x00


	//----- nvinfo : EIATTR_SPARSE_MMA_MASK
	.align		4
.L_25:
        /*0098*/ 	.byte	0x03, 0x50
        /*009a*/ 	.short	0x0000


	//----- nvinfo : EIATTR_MAXREG_COUNT
	.align		4
        /*009c*/ 	.byte	0x03, 0x1b
        /*009e*/ 	.short	0x00ff


	//----- nvinfo : EIATTR_MERCURY_ISA_VERSION
	.align		4
        /*00a0*/ 	.byte	0x03, 0x5f
        /*00a2*/ 	.short	0x0101


	//----- nvinfo : EIATTR_VRC_CTA_INIT_COUNT
	.align		4
        /*00a4*/ 	.byte	0x02, 0x4a
	.zero		1
	.zero		1


	//----- nvinfo : EIATTR_EXIT_INSTR_OFFSETS
	.align		4
        /*00a8*/ 	.byte	0x04, 0x1c
        /*00aa*/ 	.short	(.L_27 - .L_26)


	//   ....[0]....
.L_26:
        /*00ac*/ 	.word	0x00000090


	//   ....[1]....
        /*00b0*/ 	.word	0x00000320


	//   ....[2]....
        /*00b4*/ 	.word	0x00000370


	//   ....[3]....
        /*00b8*/ 	.word	0x00000570


	//----- nvinfo : EIATTR_CRS_STACK_SIZE
	.align		4
.L_27:
        /*00bc*/ 	.byte	0x04, 0x1e
        /*00be*/ 	.short	(.L_29 - .L_28)
.L_28:
        /*00c0*/ 	.word	0x00000000


	//----- nvinfo : EIATTR_CBANK_PARAM_SIZE
	.align		4
.L_29:
        /*00c4*/ 	.byte	0x03, 0x19
        /*00c6*/ 	.short	0x003c


	//----- nvinfo : EIATTR_PARAM_CBANK
	.align		4
        /*00c8*/ 	.byte	0x04, 0x0a
        /*00ca*/ 	.short	(.L_31 - .L_30)
	.align		4
.L_30:
        /*00cc*/ 	.word	index@(.nv.constant0._Z6updatePiS_S_S_S_S_iii)
        /*00d0*/ 	.short	0x0380
        /*00d2*/ 	.short	0x003c


	//----- nvinfo : EIATTR_SW_WAR
	.align		4
.L_31:
        /*00d4*/ 	.byte	0x04, 0x36
        /*00d6*/ 	.short	(.L_33 - .L_32)
.L_32:
        /*00d8*/ 	.word	0x00000008
.L_33:


//--------------------- .nv.callgraph             --------------------------
	.section	.nv.callgraph,"",@"SHT_CUDA_CALLGRAPH"
	.align	4
	.sectionentsize	8
	.align		4
        /*0000*/ 	.word	0x00000000
	.align		4
        /*0004*/ 	.word	0xffffffff
	.align		4
        /*0008*/ 	.word	0x00000000
	.align		4
        /*000c*/ 	.word	0xfffffffe
	.align		4
        /*0010*/ 	.word	0x00000000
	.align		4
        /*0014*/ 	.word	0xfffffffd
	.align		4
        /*0018*/ 	.word	0x00000000
	.align		4
        /*001c*/ 	.word	0xfffffffc


//--------------------- .text._Z6updatePiS_S_S_S_S_iii --------------------------
	.section	.text._Z6updatePiS_S_S_S_S_iii,"ax",@progbits
	.align	128
        .global         _Z6updatePiS_S_S_S_S_iii
        .type           _Z6updatePiS_S_S_S_S_iii,@function
        .size           _Z6updatePiS_S_S_S_S_iii,(.L_x_5 - _Z6updatePiS_S_S_S_S_iii)
        .other          _Z6updatePiS_S_S_S_S_iii,@"STO_CUDA_ENTRY STV_DEFAULT"
_Z6updatePiS_S_S_S_S_iii:
.text._Z6updatePiS_S_S_S_S_iii:
[----:B------:R-:W-:Y:S01]  /*0000*/  LDC R1, c[0x0][0x37c] ;  /* 0x0000df00ff017b82 */ /* 0x000fe20000000800 */
[----:B------:R-:W0:Y:S07]  /*0010*/  S2R R0, SR_TID.X ;  /* 0x0000000000007919 */ /* 0x000e2e0000002100 */
[----:B------:R-:W0:Y:S01]  /*0020*/  S2UR UR4, SR_CTAID.X ;  /* 0x00000000000479c3 */ /* 0x000e220000002500 */
[----:B------:R-:W1:Y:S07]  /*0030*/  LDCU UR5, c[0x0][0x3b8] ;  /* 0x00007700ff0577ac */ /* 0x000e6e0008000800 */
[----:B------:R-:W0:Y:S08]  /*0040*/  LDC R3, c[0x0][0x360] ;  /* 0x0000d800ff037b82 */ /* 0x000e300000000800 */
[----:B------:R-:W1:Y:S01]  /*0050*/  LDC R2, c[0x0][0x3b4] ;  /* 0x0000ed00ff027b82 */ /* 0x000e620000000800 */
[----:B0-----:R-:W-:-:S02]  /*0060*/  IMAD R3, R3, UR4, R0 ;  /* 0x0000000403037c24 */ /* 0x001fc4000f8e0200 */
[----:B-1----:R-:W-:-:S05]  /*0070*/  IMAD R0, R2, UR5, RZ ;  /* 0x0000000502007c24 */ /* 0x002fca000f8e02ff */
[----:B------:R-:W-:-:S13]  /*0080*/  ISETP.GE.AND P0, PT, R3, R0, PT ;  /* 0x000000000300720c */ /* 0x000fda0003f06270 */
[----:B------:R-:W-:Y:S05]  /*0090*/  @P0 EXIT ;  /* 0x000000000000094d */ /* 0x000fea0003800000 */
[----:B------:R-:W-:Y:S01]  /*00a0*/  IABS R6, R2 ;  /* 0x0000000200067213 */ /* 0x000fe20000000000 */
[----:B------:R-:W0:Y:S01]  /*00b0*/  LDCU.64 UR4, c[0x0][0x358] ;  /* 0x00006b00ff0477ac */ /* 0x000e220008000a00 */
[----:B------:R-:W-:Y:S01]  /*00c0*/  IABS R8, R3 ;  /* 0x0000000300087213 */ /* 0x000fe20000000000 */
[----:B------:R-:W1:Y:S01]  /*00d0*/  LDC R10, c[0x0][0x3b0] ;  /* 0x0000ec00ff0a7b82 */ /* 0x000e620000000800 */
[----:B------:R-:W2:Y:S08]  /*00e0*/  I2F.RP R0, R6 ;  /* 0x0000000600007306 */ /* 0x000eb00000209400 */
[----:B--2---:R-:W2:Y:S02]  /*00f0*/  MUFU.RCP R0, R0 ;  /* 0x0000000000007308 */ /* 0x004ea40000001000 */
[----:B--2---:R-:W-:-:S06]  /*0100*/  IADD3 R4, PT, PT, R0, 0xffffffe, RZ ;  /* 0x0ffffffe00047810 */ /* 0x004fcc0007ffe0ff */
[----:B------:R2:W3:Y:S02]  /*0110*/  F2I.FTZ.U32.TRUNC.NTZ R5, R4 ;  /* 0x0000000400057305 */ /* 0x0004e4000021f000 */
[----:B--2---:R-:W-:Y:S02]  /*0120*/  HFMA2 R4, -RZ, RZ, 0, 0 ;  /* 0x00000000ff047431 */ /* 0x004fe400000001ff */
[----:B---3--:R-:W-:-:S04]  /*0130*/  IMAD.MOV R7, RZ, RZ, -R5 ;  /* 0x000000ffff077224 */ /* 0x008fc800078e0a05 */
[----:B------:R-:W-:-:S04]  /*0140*/  IMAD R7, R7, R6, RZ ;  /* 0x0000000607077224 */ /* 0x000fc800078e02ff */
[----:B------:R-:W-:-:S04]  /*0150*/  IMAD.HI.U32 R5, R5, R7, R4 ;  /* 0x0000000705057227 */ /* 0x000fc800078e0004 */
[----:B------:R-:W-:Y:S02]  /*0160*/  IMAD.MOV.U32 R7, RZ, RZ, R8 ;  /* 0x000000ffff077224 */ /* 0x000fe400078e0008 */
[----:B------:R-:W2:Y:S02]  /*0170*/  LDC.64 R8, c[0x0][0x380] ;  /* 0x0000e000ff087b82 */ /* 0x000ea40000000a00 */
[----:B------:R-:W-:-:S05]  /*0180*/  IMAD.HI.U32 R0, R5, R7, RZ ;  /* 0x0000000705007227 */ /* 0x000fca00078e00ff */
[----:B------:R-:W-:-:S05]  /*0190*/  IADD3 R5, PT, PT, -R0, RZ, RZ ;  /* 0x000000ff00057210 */ /* 0x000fca0007ffe1ff */
[----:B------:R-:W-:-:S05]  /*01a0*/  IMAD R5, R6, R5, R7 ;  /* 0x0000000506057224 */ /* 0x000fca00078e0207 */
[----:B------:R-:W-:-:S13]  /*01b0*/  ISETP.GT.U32.AND P2, PT, R6, R5, PT ;  /* 0x000000050600720c */ /* 0x000fda0003f44070 */
[----:B------:R-:W-:Y:S01]  /*01c0*/  @!P2 IMAD.IADD R5, R5, 0x1, -R6 ;  /* 0x000000010505a824 */ /* 0x000fe200078e0a06 */
[----:B------:R-:W-:Y:S02]  /*01d0*/  @!P2 IADD3 R0, PT, PT, R0, 0x1, RZ ;  /* 0x000000010000a810 */ /* 0x000fe40007ffe0ff */
[----:B------:R-:W-:Y:S02]  /*01e0*/  ISETP.NE.AND P2, PT, R2, RZ, PT ;  /* 0x000000ff0200720c */ /* 0x000fe40003f45270 */
[----:B------:R-:W-:Y:S02]  /*01f0*/  ISETP.GE.U32.AND P0, PT, R5, R6, PT ;  /* 0x000000060500720c */ /* 0x000fe40003f06070 */
[----:B------:R-:W3:Y:S01]  /*0200*/  LDC.64 R4, c[0x0][0x390] ;  /* 0x0000e400ff047b82 */ /* 0x000ee20000000a00 */
[----:B------:R-:W-:-:S04]  /*0210*/  LOP3.LUT R6, R3, R2, RZ, 0x3c, !PT ;  /* 0x0000000203067212 */ /* 0x000fc800078e3cff */
[----:B------:R-:W-:-:S03]  /*0220*/  ISETP.GE.AND P1, PT, R6, RZ, PT ;  /* 0x000000ff0600720c */ /* 0x000fc60003f26270 */
[----:B------:R-:W4:Y:S03]  /*0230*/  LDC.64 R6, c[0x0][0x398] ;  /* 0x0000e600ff067b82 */ /* 0x000f260000000a00 */
[----:B------:R-:W-:-:S07]  /*0240*/  @P0 IADD3 R0, PT, PT, R0, 0x1, RZ ;  /* 0x0000000100000810 */ /* 0x000fce0007ffe0ff */
[----:B------:R-:W-:Y:S01]  /*0250*/  @!P1 IMAD.MOV R0, RZ, RZ, -R0 ;  /* 0x000000ffff009224 */ /* 0x000fe200078e0a00 */
[----:B------:R-:W-:-:S05]  /*0260*/  @!P2 LOP3.LUT R0, RZ, R2, RZ, 0x33, !PT ;  /* 0x00000002ff00a212 */ /* 0x000fca00078e33ff */
[----:B---3--:R-:W-:-:S06]  /*0270*/  IMAD.WIDE R4, R0, 0x4, R4 ;  /* 0x0000000400047825 */ /* 0x008fcc00078e0204 */
[----:B0-----:R-:W1:Y:S01]  /*0280*/  LDG.E R5, desc[UR4][R4.64] ;  /* 0x0000000404057981 */ /* 0x001e62000c1e1900 */
[C---:B------:R-:W-:Y:S01]  /*0290*/  IADD3 R11, PT, PT, -R0.reuse, RZ, RZ ;  /* 0x000000ff000b7210 */ /* 0x040fe20007ffe1ff */
[----:B----4-:R-:W-:-:S04]  /*02a0*/  IMAD.WIDE R6, R0, 0x4, R6 ;  /* 0x0000000400067825 */ /* 0x010fc800078e0206 */
[----:B------:R-:W-:Y:S02]  /*02b0*/  IMAD R11, R2, R11, R3 ;  /* 0x0000000b020b7224 */ /* 0x000fe400078e0203 */
[----:B------:R-:W3:Y:S02]  /*02c0*/  LDG.E R7, desc[UR4][R6.64] ;  /* 0x0000000406077981 */ /* 0x000ee4000c1e1900 */
[----:B-1----:R-:W-:-:S05]  /*02d0*/  IMAD R2, R11, R10, R5 ;  /* 0x0000000a0b027224 */ /* 0x002fca00078e0205 */
[----:B------:R-:W-:-:S05]  /*02e0*/  IADD3 R3, PT, PT, R2, -0x1, RZ ;  /* 0xffffffff02037810 */ /* 0x000fca0007ffe0ff */
[----:B--2---:R-:W-:-:S06]  /*02f0*/  IMAD.WIDE R2, R3, 0x4, R8 ;  /* 0x0000000403027825 */ /* 0x004fcc00078e0208 */
[----:B------:R-:W3:Y:S02]  /*0300*/  LDG.E R2, desc[UR4][R2.64] ;  /* 0x0000000402027981 */ /* 0x000ee4000c1e1900 */
[----:B---3--:R-:W-:-:S13]  /*0310*/  ISETP.NE.AND P0, PT, R2, R7, PT ;  /* 0x000000070200720c */ /* 0x008fda0003f05270 */
[----:B------:R-:W-:Y:S05]  /*0320*/  @P0 EXIT ;  /* 0x000000000000094d */ /* 0x000fea0003800000 */
[----:B------:R-:W0:Y:S02]  /*0330*/  LDC.64 R2, c[0x0][0x3a0] ;  /* 0x0000e800ff027b82 */ /* 0x000e240000000a00 */
[----:B0-----:R-:W-:-:S05]  /*0340*/  IMAD.WIDE R2, R0, 0x4, R2 ;  /* 0x0000000400027825 */ /* 0x001fca00078e0202 */
[----:B------:R-:W2:Y:S02]  /*0350*/  LDG.E R4, desc[UR4][R2.64] ;  /* 0x0000000402047981 */ /* 0x000ea4000c1e1900 */
[----:B--2---:R-:W-:-:S13]  /*0360*/  ISETP.GE.AND P0, PT, R4, 0x1, PT ;  /* 0x000000010400780c */ /* 0x004fda0003f06270 */
[----:B------:R-:W-:Y:S05]  /*0370*/  @!P0 EXIT ;  /* 0x000000000000894d */ /* 0x000fea0003800000 */
[----:B------:R-:W0:Y:S01]  /*0380*/  LDC.64 R8, c[0x0][0x3a8] ;  /* 0x0000ea00ff087b82 */ /* 0x000e220000000a00 */
[----:B------:R-:W-:-:S07]  /*0390*/  IMAD R10, R11, R10, -0x1 ;  /* 0xffffffff0b0a7424 */ /* 0x000fce00078e020a */
[----:B------:R-:W1:Y:S08]  /*03a0*/  LDC.64 R4, c[0x0][0x380] ;  /* 0x0000e000ff047b82 */ /* 0x000e700000000a00 */
[----:B------:R-:W2:Y:S01]  /*03b0*/  LDC.64 R6, c[0x0][0x388] ;  /* 0x0000e200ff067b82 */ /* 0x000ea20000000a00 */
[----:B0-----:R-:W-:-:S04]  /*03c0*/  IMAD.WIDE R8, R0, 0x4, R8 ;  /* 0x0000000400087825 */ /* 0x001fc800078e0208 */
[----:B------:R-:W-:-:S07]  /*03d0*/  IMAD.MOV.U32 R0, RZ, RZ, RZ ;  /* 0x000000ffff007224 */ /* 0x000fce00078e00ff */
.L_x_3:
[----:B------:R-:W3:Y:S02]  /*03e0*/  LDG.E R11, desc[UR4][R8.64] ;  /* 0x00000004080b7981 */ /* 0x000ee4000c1e1900 */
[----:B---3--:R-:W-:-:S05]  /*03f0*/  IMAD R11, R0, 0x3, R11 ;  /* 0x00000003000b7824 */ /* 0x008fca00078e020b */
[----:B------:R-:W-:-:S05]  /*0400*/  IADD3 R11, PT, PT, R11, 0x2, RZ ;  /* 0x000000020b0b7810 */ /* 0x000fca0007ffe0ff */
[----:B--2---:R-:W-:-:S05]  /*0410*/  IMAD.WIDE R14, R11, 0x4, R6 ;  /* 0x000000040b0e7825 */ /* 0x004fca00078e0206 */
[----:B------:R-:W2:Y:S01]  /*0420*/  LDG.E R11, desc[UR4][R14.64] ;  /* 0x000000040e0b7981 */ /* 0x000ea2000c1e1900 */
[----:B------:R-:W-:Y:S01]  /*0430*/  BSSY.RECONVERGENT B0, `(.L_x_0) ;  /* 0x000000f000007945 */ /* 0x000fe20003800200 */
[----:B--2---:R-:W-:-:S13]  /*0440*/  ISETP.NE.AND P0, PT, R11, RZ, PT ;  /* 0x000000ff0b00720c */ /* 0x004fda0003f05270 */
[----:B01----:R-:W-:Y:S05]  /*0450*/  @P0 BRA `(.L_x_1) ;  /* 0x00000000001c0947 */ /* 0x003fea0003800000 */
[----:B------:R-:W2:Y:S04]  /*0460*/  LDG.E R11, desc[UR4][R14.64+-0x8] ;  /* 0xfffff8040e0b7981 */ /* 0x000ea8000c1e1900 */
[----:B------:R-:W3:Y:S01]  /*0470*/  LDG.E R12, desc[UR4][R14.64+-0x4] ;  /* 0xfffffc040e0c7981 */ /* 0x000ee2000c1e1900 */
[----:B--2---:R-:W-:Y:S01]  /*0480*/  IADD3 R11, PT, PT, R10, R11, RZ ;  /* 0x0000000b0a0b7210 */ /* 0x004fe20007ffe0ff */
[----:B---3--:R-:W-:-:S04]  /*0490*/  IMAD.MOV R17, RZ, RZ, -R12 ;  /* 0x000000ffff117224 */ /* 0x008fc800078e0a0c */
[----:B-1----:R-:W-:-:S05]  /*04a0*/  IMAD.WIDE R12, R11, 0x4, R4 ;  /* 0x000000040b0c7825 */ /* 0x002fca00078e0204 */
[----:B------:R1:W-:Y:S01]  /*04b0*/  REDG.E.ADD.STRONG.GPU desc[UR4][R12.64], R17 ;  /* 0x000000110c00798e */ /* 0x0003e2000c12e104 */
[----:B------:R-:W-:Y:S05]  /*04c0*/  BRA `(.L_x_2) ;  /* 0x0000000000147947 */ /* 0x000fea0003800000 */
.L_x_1:
[----:B------:R-:W2:Y:S04]  /*04d0*/  LDG.E R11, desc[UR4][R14.64+-0x8] ;  /* 0xfffff8040e0b7981 */ /* 0x000ea8000c1e1900 */
[----:B------:R-:W3:Y:S01]  /*04e0*/  LDG.E R17, desc[UR4][R14.64+-0x4] ;  /* 0xfffffc040e117981 */ /* 0x000ee2000c1e1900 */
[----:B--2---:R-:W-:-:S05]  /*04f0*/  IADD3 R11, PT, PT, R10, R11, RZ ;  /* 0x0000000b0a0b7210 */ /* 0x004fca0007ffe0ff */
[----:B-1----:R-:W-:-:S05]  /*0500*/  IMAD.WIDE R12, R11, 0x4, R4 ;  /* 0x000000040b0c7825 */ /* 0x002fca00078e0204 */
[----:B---3--:R0:W-:Y:S02]  /*0510*/  REDG.E.ADD.STRONG.GPU desc[UR4][R12.64], R17 ;  /* 0x000000110c00798e */ /* 0x0081e4000c12e104 */
.L_x_2:
[----:B------:R-:W-:Y:S05]  /*0520*/  BSYNC.RECONVERGENT B0 ;  /* 0x0000000000007941 */ /* 0x000fea0003800200 */
.L_x_0:
[----:B------:R-:W2:Y:S01]  /*0530*/  LDG.E R11, desc[UR4][R2.64] ;  /* 0x00000004020b7981 */ /* 0x000ea2000c1e1900 */
[----:B------:R-:W-:-:S04]  /*0540*/  IADD3 R0, PT, PT, R0, 0x1, RZ ;  /* 0x0000000100007810 */ /* 0x000fc80007ffe0ff */
[----:B--2---:R-:W-:-:S13]  /*0550*/  ISETP.GE.AND P0, PT, R0, R11, PT ;  /* 0x0000000b0000720c */ /* 0x004fda0003f06270 */
[----:B------:R-:W-:Y:S05]  /*0560*/  @!P0 BRA `(.L_x_3) ;  /* 0xfffffffc009c8947 */ /* 0x000fea000383ffff */
[----:B------:R-:W-:Y:S05]  /*0570*/  EXIT ;  /* 0x000000000000794d */ /* 0x000fea0003800000 */
.L_x_4:
[----:B------:R-:W-:-:S00]  /*0580*/  BRA `(.L_x_4) ;  /* 0xfffffffc00fc7947 */ /* 0x000fc0000383ffff */
[----:B------:R-:W-:-:S00]  /*0590*/  NOP ;  /* 0x0000000000007918 */ /* 0x000fc00000000000 */
        /* <DEDUP_REMOVED lines=14> */
.L_x_5:


//--------------------- .nv.shared.reserved.0     --------------------------
	.section	.nv.shared.reserved.0,"aw",@nobits
	.weak		__nv_reservedSMEM_offset_0_alias
	.size		__nv_reservedSMEM_offset_0_alias, 0, 64
	.other		__nv_reservedSMEM_offset_0_alias,@"STO_CUDA_RESERVED_SHARED STV_DEFAULT"
__nv_reservedSMEM_offset_0_alias:
	.zero		0
	.zero		64


//--------------------- .nv.constant0._Z6updatePiS_S_S_S_S_iii --------------------------
	.section	.nv.constant0._Z6updatePiS_S_S_S_S_iii,"a",@progbits
	.sectionflags	@""
	.align	4
.nv.constant0._Z6updatePiS_S_S_S_S_iii:
	.zero		956


//--------------------- SYMBOLS --------------------------

	.type		.nv.reservedSmem.offset0,@object
	.size		.nv.reservedSmem.offset0,0x4
